//
// Generated by NVIDIA NVVM Compiler
//
// Compiler Build ID: CL-36424714
// Cuda compilation tools, release 13.0, V13.0.88
// Based on NVVM 20.0.0
//

.version 9.0
.target sm_100
.address_size 64

	// .globl	_Z26multiplicateMatrixOnDevicePfS_S_iii
// _ZZ20matrixMultiplySharedPfS_S_iiiiiiE7sharedM has been demoted
// _ZZ20matrixMultiplySharedPfS_S_iiiiiiE7sharedN has been demoted

.visible .entry _Z26multiplicateMatrixOnDevicePfS_S_iii(
	.param .u64 .ptr .align 1 _Z26multiplicateMatrixOnDevicePfS_S_iii_param_0,
	.param .u64 .ptr .align 1 _Z26multiplicateMatrixOnDevicePfS_S_iii_param_1,
	.param .u64 .ptr .align 1 _Z26multiplicateMatrixOnDevicePfS_S_iii_param_2,
	.param .u32 _Z26multiplicateMatrixOnDevicePfS_S_iii_param_3,
	.param .u32 _Z26multiplicateMatrixOnDevicePfS_S_iii_param_4,
	.param .u32 _Z26multiplicateMatrixOnDevicePfS_S_iii_param_5
)
{
	.reg .pred 	%p<13>;
	.reg .b32 	%r<43>;
	.reg .b32 	%f<68>;
	.reg .b64 	%rd<53>;

	ld.param.u64 	%rd7, [_Z26multiplicateMatrixOnDevicePfS_S_iii_param_0];
	ld.param.u64 	%rd8, [_Z26multiplicateMatrixOnDevicePfS_S_iii_param_1];
	ld.param.u64 	%rd6, [_Z26multiplicateMatrixOnDevicePfS_S_iii_param_2];
	ld.param.u32 	%r20, [_Z26multiplicateMatrixOnDevicePfS_S_iii_param_3];
	ld.param.u32 	%r18, [_Z26multiplicateMatrixOnDevicePfS_S_iii_param_4];
	ld.param.u32 	%r19, [_Z26multiplicateMatrixOnDevicePfS_S_iii_param_5];
	cvta.to.global.u64 	%rd1, %rd8;
	cvta.to.global.u64 	%rd2, %rd7;
	mov.u32 	%r22, %tid.x;
	mov.u32 	%r23, %ntid.x;
	mov.u32 	%r24, %ctaid.x;
	mad.lo.s32 	%r1, %r23, %r24, %r22;
	mov.u32 	%r25, %tid.y;
	mov.u32 	%r26, %ntid.y;
	mov.u32 	%r27, %ctaid.y;
	mad.lo.s32 	%r28, %r26, %r27, %r25;
	setp.ge.s32 	%p1, %r1, %r19;
	setp.ge.s32 	%p2, %r28, %r20;
	or.pred  	%p3, %p1, %p2;
	@%p3 bra 	$L__BB0_14;
	setp.lt.s32 	%p4, %r18, 1;
	mov.f32 	%f67, 0f00000000;
	@%p4 bra 	$L__BB0_13;
	mul.lo.s32 	%r3, %r18, %r28;
	and.b32  	%r4, %r18, 7;
	setp.lt.u32 	%p5, %r18, 8;
	mov.f32 	%f67, 0f00000000;
	mov.b32 	%r41, 0;
	@%p5 bra 	$L__BB0_5;
	and.b32  	%r41, %r18, 2147483640;
	neg.s32 	%r39, %r41;
	shl.b32 	%r7, %r19, 3;
	mul.wide.u32 	%rd9, %r3, 4;
	add.s64 	%rd10, %rd9, %rd2;
	add.s64 	%rd52, %rd10, 16;
	mov.f32 	%f67, 0f00000000;
	mul.wide.s32 	%rd13, %r19, 4;
	mov.u32 	%r38, %r1;
$L__BB0_4:
	.pragma "nounroll";
	ld.global.f32 	%f17, [%rd52+-16];
	mul.wide.s32 	%rd11, %r38, 4;
	add.s64 	%rd12, %rd1, %rd11;
	ld.global.f32 	%f18, [%rd12];
	fma.rn.f32 	%f19, %f17, %f18, %f67;
	ld.global.f32 	%f20, [%rd52+-12];
	add.s64 	%rd14, %rd12, %rd13;
	ld.global.f32 	%f21, [%rd14];
	fma.rn.f32 	%f22, %f20, %f21, %f19;
	ld.global.f32 	%f23, [%rd52+-8];
	add.s64 	%rd15, %rd14, %rd13;
	ld.global.f32 	%f24, [%rd15];
	fma.rn.f32 	%f25, %f23, %f24, %f22;
	ld.global.f32 	%f26, [%rd52+-4];
	add.s64 	%rd16, %rd15, %rd13;
	ld.global.f32 	%f27, [%rd16];
	fma.rn.f32 	%f28, %f26, %f27, %f25;
	ld.global.f32 	%f29, [%rd52];
	add.s64 	%rd17, %rd16, %rd13;
	ld.global.f32 	%f30, [%rd17];
	fma.rn.f32 	%f31, %f29, %f30, %f28;
	ld.global.f32 	%f32, [%rd52+4];
	add.s64 	%rd18, %rd17, %rd13;
	ld.global.f32 	%f33, [%rd18];
	fma.rn.f32 	%f34, %f32, %f33, %f31;
	ld.global.f32 	%f35, [%rd52+8];
	add.s64 	%rd19, %rd18, %rd13;
	ld.global.f32 	%f36, [%rd19];
	fma.rn.f32 	%f37, %f35, %f36, %f34;
	ld.global.f32 	%f38, [%rd52+12];
	add.s64 	%rd20, %rd19, %rd13;
	ld.global.f32 	%f39, [%rd20];
	fma.rn.f32 	%f67, %f38, %f39, %f37;
	add.s32 	%r39, %r39, 8;
	add.s32 	%r38, %r38, %r7;
	add.s64 	%rd52, %rd52, 32;
	setp.ne.s32 	%p6, %r39, 0;
	@%p6 bra 	$L__BB0_4;
$L__BB0_5:
	setp.eq.s32 	%p7, %r4, 0;
	@%p7 bra 	$L__BB0_13;
	and.b32  	%r13, %r18, 3;
	setp.lt.u32 	%p8, %r4, 4;
	@%p8 bra 	$L__BB0_8;
	add.s32 	%r30, %r41, %r3;
	mul.wide.u32 	%rd21, %r30, 4;
	add.s64 	%rd22, %rd2, %rd21;
	ld.global.f32 	%f41, [%rd22];
	mad.lo.s32 	%r31, %r41, %r19, %r1;
	mul.wide.s32 	%rd23, %r31, 4;
	add.s64 	%rd24, %rd1, %rd23;
	ld.global.f32 	%f42, [%rd24];
	fma.rn.f32 	%f43, %f41, %f42, %f67;
	cvt.u64.u32 	%rd25, %r3;
	cvt.u64.u32 	%rd26, %r41;
	add.s64 	%rd27, %rd26, %rd25;
	shl.b64 	%rd28, %rd27, 2;
	add.s64 	%rd29, %rd2, %rd28;
	ld.global.f32 	%f44, [%rd29+4];
	mul.wide.s32 	%rd30, %r19, 4;
	add.s64 	%rd31, %rd24, %rd30;
	ld.global.f32 	%f45, [%rd31];
	fma.rn.f32 	%f46, %f44, %f45, %f43;
	ld.global.f32 	%f47, [%rd29+8];
	add.s64 	%rd32, %rd31, %rd30;
	ld.global.f32 	%f48, [%rd32];
	fma.rn.f32 	%f49, %f47, %f48, %f46;
	ld.global.f32 	%f50, [%rd29+12];
	add.s64 	%rd33, %rd32, %rd30;
	ld.global.f32 	%f51, [%rd33];
	fma.rn.f32 	%f67, %f50, %f51, %f49;
	add.s32 	%r41, %r41, 4;
$L__BB0_8:
	setp.eq.s32 	%p9, %r13, 0;
	@%p9 bra 	$L__BB0_13;
	setp.eq.s32 	%p10, %r13, 1;
	@%p10 bra 	$L__BB0_11;
	add.s32 	%r32, %r41, %r3;
	mul.wide.u32 	%rd34, %r32, 4;
	add.s64 	%rd35, %rd2, %rd34;
	ld.global.f32 	%f53, [%rd35];
	mad.lo.s32 	%r33, %r41, %r19, %r1;
	mul.wide.s32 	%rd36, %r33, 4;
	add.s64 	%rd37, %rd1, %rd36;
	ld.global.f32 	%f54, [%rd37];
	fma.rn.f32 	%f55, %f53, %f54, %f67;
	cvt.u64.u32 	%rd38, %r3;
	cvt.u64.u32 	%rd39, %r41;
	add.s64 	%rd40, %rd39, %rd38;
	shl.b64 	%rd41, %rd40, 2;
	add.s64 	%rd42, %rd2, %rd41;
	ld.global.f32 	%f56, [%rd42+4];
	mul.wide.s32 	%rd43, %r19, 4;
	add.s64 	%rd44, %rd37, %rd43;
	ld.global.f32 	%f57, [%rd44];
	fma.rn.f32 	%f67, %f56, %f57, %f55;
	add.s32 	%r41, %r41, 2;
$L__BB0_11:
	and.b32  	%r34, %r18, 1;
	setp.eq.b32 	%p11, %r34, 1;
	not.pred 	%p12, %p11;
	@%p12 bra 	$L__BB0_13;
	add.s32 	%r35, %r41, %r3;
	mul.wide.u32 	%rd45, %r35, 4;
	add.s64 	%rd46, %rd2, %rd45;
	ld.global.f32 	%f58, [%rd46];
	mad.lo.s32 	%r36, %r41, %r19, %r1;
	mul.wide.s32 	%rd47, %r36, 4;
	add.s64 	%rd48, %rd1, %rd47;
	ld.global.f32 	%f59, [%rd48];
	fma.rn.f32 	%f67, %f58, %f59, %f67;
$L__BB0_13:
	mad.lo.s32 	%r37, %r19, %r28, %r1;
	cvta.to.global.u64 	%rd49, %rd6;
	mul.wide.s32 	%rd50, %r37, 4;
	add.s64 	%rd51, %rd49, %rd50;
	st.global.f32 	[%rd51], %f67;
$L__BB0_14:
	ret;

}
	// .globl	_Z20matrixMultiplySharedPfS_S_iiiiii
.visible .entry _Z20matrixMultiplySharedPfS_S_iiiiii(
	.param .u64 .ptr .align 1 _Z20matrixMultiplySharedPfS_S_iiiiii_param_0,
	.param .u64 .ptr .align 1 _Z20matrixMultiplySharedPfS_S_iiiiii_param_1,
	.param .u64 .ptr .align 1 _Z20matrixMultiplySharedPfS_S_iiiiii_param_2,
	.param .u32 _Z20matrixMultiplySharedPfS_S_iiiiii_param_3,
	.param .u32 _Z20matrixMultiplySharedPfS_S_iiiiii_param_4,
	.param .u32 _Z20matrixMultiplySharedPfS_S_iiiiii_param_5,
	.param .u32 _Z20matrixMultiplySharedPfS_S_iiiiii_param_6,
	.param .u32 _Z20matrixMultiplySharedPfS_S_iiiiii_param_7,
	.param .u32 _Z20matrixMultiplySharedPfS_S_iiiiii_param_8
)
{
	.reg .pred 	%p<12>;
	.reg .b32 	%r<46>;
	.reg .b32 	%f<114>;
	.reg .b64 	%rd<13>;
	// demoted variable
	.shared .align 4 .b8 _ZZ20matrixMultiplySharedPfS_S_iiiiiiE7sharedM[4096];
	// demoted variable
	.shared .align 4 .b8 _ZZ20matrixMultiplySharedPfS_S_iiiiiiE7sharedN[4096];
	ld.param.u64 	%rd4, [_Z20matrixMultiplySharedPfS_S_iiiiii_param_0];
	ld.param.u64 	%rd5, [_Z20matrixMultiplySharedPfS_S_iiiiii_param_1];
	ld.param.u64 	%rd6, [_Z20matrixMultiplySharedPfS_S_iiiiii_param_2];
	ld.param.u32 	%r25, [_Z20matrixMultiplySharedPfS_S_iiiiii_param_3];
	ld.param.u32 	%r26, [_Z20matrixMultiplySharedPfS_S_iiiiii_param_4];
	ld.param.u32 	%r27, [_Z20matrixMultiplySharedPfS_S_iiiiii_param_5];
	ld.param.u32 	%r28, [_Z20matrixMultiplySharedPfS_S_iiiiii_param_6];
	ld.param.u32 	%r29, [_Z20matrixMultiplySharedPfS_S_iiiiii_param_7];
	ld.param.u32 	%r30, [_Z20matrixMultiplySharedPfS_S_iiiiii_param_8];
	mov.u32 	%r31, %ctaid.x;
	mov.u32 	%r32, %ctaid.y;
	mov.u32 	%r41, %tid.x;
	mov.u32 	%r43, %tid.y;
	shl.b32 	%r33, %r32, 5;
	add.s32 	%r3, %r33, %r43;
	shl.b32 	%r4, %r31, 5;
	add.s32 	%r5, %r4, %r41;
	cvt.rn.f32.s32 	%f9, %r26;
	mul.f32 	%f10, %f9, 0f3D000000;
	cvt.rpi.f32.f32 	%f11, %f10;
	cvt.rzi.s32.f32 	%r6, %f11;
	setp.lt.s32 	%p1, %r6, 1;
	mov.f32 	%f113, 0f00000000;
	@%p1 bra 	$L__BB1_7;
	shl.b32 	%r34, %r43, 7;
	mov.u32 	%r35, _ZZ20matrixMultiplySharedPfS_S_iiiiiiE7sharedM;
	add.s32 	%r7, %r35, %r34;
	shl.b32 	%r36, %r41, 2;
	add.s32 	%r8, %r7, %r36;
	mov.u32 	%r37, _ZZ20matrixMultiplySharedPfS_S_iiiiiiE7sharedN;
	add.s32 	%r10, %r37, %r36;
	add.s32 	%r9, %r10, %r34;
	neg.s32 	%r45, %r6;
	mad.lo.s32 	%r38, %r43, %r28, %r41;
	add.s32 	%r44, %r38, %r4;
	shl.b32 	%r13, %r28, 5;
	mad.lo.s32 	%r42, %r26, %r3, %r41;
	cvta.to.global.u64 	%rd1, %rd4;
	cvta.to.global.u64 	%rd2, %rd5;
	mov.f32 	%f113, 0f00000000;
$L__BB1_2:
	setp.ge.s32 	%p2, %r3, %r25;
	mul.wide.s32 	%rd7, %r42, 4;
	add.s64 	%rd3, %rd1, %rd7;
	setp.ge.s32 	%p3, %r41, %r26;
	mov.f32 	%f111, 0f00000000;
	or.pred  	%p4, %p3, %p2;
	@%p4 bra 	$L__BB1_4;
	ld.global.f32 	%f111, [%rd3];
$L__BB1_4:
	setp.ge.s32 	%p5, %r5, %r28;
	st.shared.f32 	[%r8], %f111;
	setp.ge.s32 	%p6, %r43, %r27;
	mov.f32 	%f112, 0f00000000;
	or.pred  	%p7, %p6, %p5;
	@%p7 bra 	$L__BB1_6;
	mul.wide.s32 	%rd8, %r44, 4;
	add.s64 	%rd9, %rd2, %rd8;
	ld.global.f32 	%f112, [%rd9];
$L__BB1_6:
	st.shared.f32 	[%r9], %f112;
	bar.sync 	0;
	ld.shared.f32 	%f15, [%r7];
	ld.shared.f32 	%f16, [%r10];
	fma.rn.f32 	%f17, %f15, %f16, %f113;
	ld.shared.f32 	%f18, [%r7+4];
	ld.shared.f32 	%f19, [%r10+128];
	fma.rn.f32 	%f20, %f18, %f19, %f17;
	ld.shared.f32 	%f21, [%r7+8];
	ld.shared.f32 	%f22, [%r10+256];
	fma.rn.f32 	%f23, %f21, %f22, %f20;
	ld.shared.f32 	%f24, [%r7+12];
	ld.shared.f32 	%f25, [%r10+384];
	fma.rn.f32 	%f26, %f24, %f25, %f23;
	ld.shared.f32 	%f27, [%r7+16];
	ld.shared.f32 	%f28, [%r10+512];
	fma.rn.f32 	%f29, %f27, %f28, %f26;
	ld.shared.f32 	%f30, [%r7+20];
	ld.shared.f32 	%f31, [%r10+640];
	fma.rn.f32 	%f32, %f30, %f31, %f29;
	ld.shared.f32 	%f33, [%r7+24];
	ld.shared.f32 	%f34, [%r10+768];
	fma.rn.f32 	%f35, %f33, %f34, %f32;
	ld.shared.f32 	%f36, [%r7+28];
	ld.shared.f32 	%f37, [%r10+896];
	fma.rn.f32 	%f38, %f36, %f37, %f35;
	ld.shared.f32 	%f39, [%r7+32];
	ld.shared.f32 	%f40, [%r10+1024];
	fma.rn.f32 	%f41, %f39, %f40, %f38;
	ld.shared.f32 	%f42, [%r7+36];
	ld.shared.f32 	%f43, [%r10+1152];
	fma.rn.f32 	%f44, %f42, %f43, %f41;
	ld.shared.f32 	%f45, [%r7+40];
	ld.shared.f32 	%f46, [%r10+1280];
	fma.rn.f32 	%f47, %f45, %f46, %f44;
	ld.shared.f32 	%f48, [%r7+44];
	ld.shared.f32 	%f49, [%r10+1408];
	fma.rn.f32 	%f50, %f48, %f49, %f47;
	ld.shared.f32 	%f51, [%r7+48];
	ld.shared.f32 	%f52, [%r10+1536];
	fma.rn.f32 	%f53, %f51, %f52, %f50;
	ld.shared.f32 	%f54, [%r7+52];
	ld.shared.f32 	%f55, [%r10+1664];
	fma.rn.f32 	%f56, %f54, %f55, %f53;
	ld.shared.f32 	%f57, [%r7+56];
	ld.shared.f32 	%f58, [%r10+1792];
	fma.rn.f32 	%f59, %f57, %f58, %f56;
	ld.shared.f32 	%f60, [%r7+60];
	ld.shared.f32 	%f61, [%r10+1920];
	fma.rn.f32 	%f62, %f60, %f61, %f59;
	ld.shared.f32 	%f63, [%r7+64];
	ld.shared.f32 	%f64, [%r10+2048];
	fma.rn.f32 	%f65, %f63, %f64, %f62;
	ld.shared.f32 	%f66, [%r7+68];
	ld.shared.f32 	%f67, [%r10+2176];
	fma.rn.f32 	%f68, %f66, %f67, %f65;
	ld.shared.f32 	%f69, [%r7+72];
	ld.shared.f32 	%f70, [%r10+2304];
	fma.rn.f32 	%f71, %f69, %f70, %f68;
	ld.shared.f32 	%f72, [%r7+76];
	ld.shared.f32 	%f73, [%r10+2432];
	fma.rn.f32 	%f74, %f72, %f73, %f71;
	ld.shared.f32 	%f75, [%r7+80];
	ld.shared.f32 	%f76, [%r10+2560];
	fma.rn.f32 	%f77, %f75, %f76, %f74;
	ld.shared.f32 	%f78, [%r7+84];
	ld.shared.f32 	%f79, [%r10+2688];
	fma.rn.f32 	%f80, %f78, %f79, %f77;
	ld.shared.f32 	%f81, [%r7+88];
	ld.shared.f32 	%f82, [%r10+2816];
	fma.rn.f32 	%f83, %f81, %f82, %f80;
	ld.shared.f32 	%f84, [%r7+92];
	ld.shared.f32 	%f85, [%r10+2944];
	fma.rn.f32 	%f86, %f84, %f85, %f83;
	ld.shared.f32 	%f87, [%r7+96];
	ld.shared.f32 	%f88, [%r10+3072];
	fma.rn.f32 	%f89, %f87, %f88, %f86;
	ld.shared.f32 	%f90, [%r7+100];
	ld.shared.f32 	%f91, [%r10+3200];
	fma.rn.f32 	%f92, %f90, %f91, %f89;
	ld.shared.f32 	%f93, [%r7+104];
	ld.shared.f32 	%f94, [%r10+3328];
	fma.rn.f32 	%f95, %f93, %f94, %f92;
	ld.shared.f32 	%f96, [%r7+108];
	ld.shared.f32 	%f97, [%r10+3456];
	fma.rn.f32 	%f98, %f96, %f97, %f95;
	ld.shared.f32 	%f99, [%r7+112];
	ld.shared.f32 	%f100, [%r10+3584];
	fma.rn.f32 	%f101, %f99, %f100, %f98;
	ld.shared.f32 	%f102, [%r7+116];
	ld.shared.f32 	%f103, [%r10+3712];
	fma.rn.f32 	%f104, %f102, %f103, %f101;
	ld.shared.f32 	%f105, [%r7+120];
	ld.shared.f32 	%f106, [%r10+3840];
	fma.rn.f32 	%f107, %f105, %f106, %f104;
	ld.shared.f32 	%f108, [%r7+124];
	ld.shared.f32 	%f109, [%r10+3968];
	fma.rn.f32 	%f113, %f108, %f109, %f107;
	bar.sync 	0;
	add.s32 	%r45, %r45, 1;
	setp.ne.s32 	%p8, %r45, 0;
	add.s32 	%r44, %r44, %r13;
	add.s32 	%r43, %r43, 32;
	add.s32 	%r42, %r42, 32;
	add.s32 	%r41, %r41, 32;
	@%p8 bra 	$L__BB1_2;
$L__BB1_7:
	setp.ge.s32 	%p9, %r3, %r29;
	setp.ge.s32 	%p10, %r5, %r30;
	or.pred  	%p11, %p9, %p10;
	@%p11 bra 	$L__BB1_9;
	mad.lo.s32 	%r40, %r30, %r3, %r5;
	cvta.to.global.u64 	%rd10, %rd6;
	mul.wide.u32 	%rd11, %r40, 4;
	add.s64 	%rd12, %rd10, %rd11;
	st.global.f32 	[%rd12], %f113;
$L__BB1_9:
	ret;

}


// ===== COMPILED SASS (sm_100) =====

	.target	sm_100

	.elftype	@"ET_EXEC"


//--------------------- .note.nv.tkinfo           --------------------------
	.section	.note.nv.tkinfo,"",@"SHT_NOTE"
	.sectionflags	@"SHF_NOTE_NV_TKINFO"
	.tkinfo
        /*0018*/ 	.word	0x00000002
        /*0030*/ 	.string	""
        /*0030*/ 	.string	"ptxas"
        /*0030*/ 	.string	"Cuda compilation tools, release 13.0, V13.0.88"
        /*0030*/ 	.string	"Build cuda_13.0.r13.0/compiler.36424714_0"
        /*0030*/ 	.string	"-arch sm_100 -m 64 "



//--------------------- .note.nv.cuinfo           --------------------------
	.section	.note.nv.cuinfo,"",@"SHT_NOTE"
	.sectionflags	@"SHF_NOTE_NV_CUINFO"
        /*0018*/ 	.short	0x0002
        /*001a*/ 	.short	0x0064
        /*001c*/ 	.short	0x0082
	.zero		2


//--------------------- .nv.info                  --------------------------
	.section	.nv.info,"",@"SHT_CUDA_INFO"
	.align	4


	//----- nvinfo : EIATTR_REGCOUNT
	.align		4
        /*0000*/ 	.byte	0x04, 0x2f
        /*0002*/ 	.short	(.L_1 - .L_0)
	.align		4
.L_0:
        /*0004*/ 	.word	index@(_Z26multiplicateMatrixOnDevicePfS_S_iii)
        /*0008*/ 	.word	0x00000020


	//----- nvinfo : EIATTR_FRAME_SIZE
	.align		4
.L_1:
        /*000c*/ 	.byte	0x04, 0x11
        /*000e*/ 	.short	(.L_3 - .L_2)
	.align		4
.L_2:
        /*0010*/ 	.word	index@(_Z26multiplicateMatrixOnDevicePfS_S_iii)
        /*0014*/ 	.word	0x00000000


	//----- nvinfo : EIATTR_REGCOUNT
	.align		4
.L_3:
        /*0018*/ 	.byte	0x04, 0x2f
        /*001a*/ 	.short	(.L_5 - .L_4)
	.align		4
.L_4:
        /*001c*/ 	.word	index@(_Z20matrixMultiplySharedPfS_S_iiiiii)
        /*0020*/ 	.word	0x00000020


	//----- nvinfo : EIATTR_FRAME_SIZE
	.align		4
.L_5:
        /*0024*/ 	.byte	0x04, 0x11
        /*0026*/ 	.short	(.L_7 - .L_6)
	.align		4
.L_6:
        /*0028*/ 	.word	index@(_Z20matrixMultiplySharedPfS_S_iiiiii)
        /*002c*/ 	.word	0x00000000


	//----- nvinfo : EIATTR_MIN_STACK_SIZE
	.align		4
.L_7:
        /*0030*/ 	.byte	0x04, 0x12
        /*0032*/ 	.short	(.L_9 - .L_8)
	.align		4
.L_8:
        /*0034*/ 	.word	index@(_Z20matrixMultiplySharedPfS_S_iiiiii)
        /*0038*/ 	.word	0x00000000


	//----- nvinfo : EIATTR_MIN_STACK_SIZE
	.align		4
.L_9:
        /*003c*/ 	.byte	0x04, 0x12
        /*003e*/ 	.short	(.L_11 - .L_10)
	.align		4
.L_10:
        /*0040*/ 	.word	index@(_Z26multiplicateMatrixOnDevicePfS_S_iii)
        /*0044*/ 	.word	0x00000000
.L_11:


//--------------------- .nv.compat                --------------------------
	.section	.nv.compat,"",@"SHT_CUDA_COMPAT_INFO"
	.align	4
        /*0000*/ 	.byte	0x02, 0x09, 0x00, 0x00, 0x02, 0x02, 0x01, 0x00, 0x02, 0x05, 0x05, 0x00, 0x03, 0x07, 0x01, 0x01
        /*0010*/ 	.byte	0x02, 0x03, 0x00, 0x00, 0x02, 0x06, 0x01, 0x00, 0x04, 0x0b, 0x08, 0x00, 0x09, 0x00, 0x00, 0x00
        /*0020*/ 	.byte	0x00, 0x00, 0x00, 0x00


//--------------------- .nv.info._Z20matrixMultiplySharedPfS_S_iiiiii --------------------------
	.section	.nv.info._Z20matrixMultiplySharedPfS_S_iiiiii,"",@"SHT_CUDA_INFO"
	.sectionflags	@""
	.align	4


	//----- nvinfo : EIATTR_CUDA_API_VERSION
	.align		4
        /*0000*/ 	.byte	0x04, 0x37
        /*0002*/ 	.short	(.L_13 - .L_12)
.L_12:
        /*0004*/ 	.word	0x00000082


	//----- nvinfo : EIATTR_KPARAM_INFO
	.align		4
.L_13:
        /*0008*/ 	.byte	0x04, 0x17
        /*000a*/ 	.short	(.L_15 - .L_14)
.L_14:
        /*000c*/ 	.word	0x00000000
        /*0010*/ 	.short	0x0008
        /*0012*/ 	.short	0x002c
        /*0014*/ 	.byte	0x00, 0xf0, 0x11, 0x00


	//----- nvinfo : EIATTR_KPARAM_INFO
	.align		4
.L_15:
        /*0018*/ 	.byte	0x04, 0x17
        /*001a*/ 	.short	(.L_17 - .L_16)
.L_16:
        /*001c*/ 	.word	0x00000000
        /*0020*/ 	.short	0x0007
        /*0022*/ 	.short	0x0028
        /*0024*/ 	.byte	0x00, 0xf0, 0x11, 0x00


	//----- nvinfo : EIATTR_KPARAM_INFO
	.align		4
.L_17:
        /*0028*/ 	.byte	0x04, 0x17
        /*002a*/ 	.short	(.L_19 - .L_18)
.L_18:
        /*002c*/ 	.word	0x00000000
        /*0030*/ 	.short	0x0006
        /*0032*/ 	.short	0x0024
        /*0034*/ 	.byte	0x00, 0xf0, 0x11, 0x00


	//----- nvinfo : EIATTR_KPARAM_INFO
	.align		4
.L_19:
        /*0038*/ 	.byte	0x04, 0x17
        /*003a*/ 	.short	(.L_21 - .L_20)
.L_20:
        /*003c*/ 	.word	0x00000000
        /*0040*/ 	.short	0x0005
        /*0042*/ 	.short	0x0020
        /*0044*/ 	.byte	0x00, 0xf0, 0x11, 0x00


	//----- nvinfo : EIATTR_KPARAM_INFO
	.align		4
.L_21:
        /*0048*/ 	.byte	0x04, 0x17
        /*004a*/ 	.short	(.L_23 - .L_22)
.L_22:
        /*004c*/ 	.word	0x00000000
        /*0050*/ 	.short	0x0004
        /*0052*/ 	.short	0x001c
        /*0054*/ 	.byte	0x00, 0xf0, 0x11, 0x00


	//----- nvinfo : EIATTR_KPARAM_INFO
	.align		4
.L_23:
        /*0058*/ 	.byte	0x04, 0x17
        /*005a*/ 	.short	(.L_25 - .L_24)
.L_24:
        /*005c*/ 	.word	0x00000000
        /*0060*/ 	.short	0x0003
        /*0062*/ 	.short	0x0018
        /*0064*/ 	.byte	0x00, 0xf0, 0x11, 0x00


	//----- nvinfo : EIATTR_KPARAM_INFO
	.align		4
.L_25:
        /*0068*/ 	.byte	0x04, 0x17
        /*006a*/ 	.short	(.L_27 - .L_26)
.L_26:
        /*006c*/ 	.word	0x00000000
        /*0070*/ 	.short	0x0002
        /*0072*/ 	.short	0x0010
        /*0074*/ 	.byte	0x00, 0xf5, 0x21, 0x00


	//----- nvinfo : EIATTR_KPARAM_INFO
	.align		4
.L_27:
        /*0078*/ 	.byte	0x04, 0x17
        /*007a*/ 	.short	(.L_29 - .L_28)
.L_28:
        /*007c*/ 	.word	0x00000000
        /*0080*/ 	.short	0x0001
        /*0082*/ 	.short	0x0008
        /*0084*/ 	.byte	0x00, 0xf5, 0x21, 0x00


	//----- nvinfo : EIATTR_KPARAM_INFO
	.align		4
.L_29:
        /*0088*/ 	.byte	0x04, 0x17
        /*008a*/ 	.short	(.L_31 - .L_30)
.L_30:
        /*008c*/ 	.word	0x00000000
        /*0090*/ 	.short	0x0000
        /*0092*/ 	.short	0x0000
        /*0094*/ 	.byte	0x00, 0xf5, 0x21, 0x00


	//----- nvinfo : EIATTR_SPARSE_MMA_MASK
	.align		4
.L_31:
        /*0098*/ 	.byte	0x03, 0x50
        /*009a*/ 	.short	0x0000


	//----- nvinfo : EIATTR_MAXREG_COUNT
	.align		4
        /*009c*/ 	.byte	0x03, 0x1b
        /*009e*/ 	.short	0x00ff


	//----- nvinfo : EIATTR_NUM_BARRIERS
	.align		4
        /*00a0*/ 	.byte	0x02, 0x4c
        /*00a2*/ 	.byte	0x01
	.zero		1


	//----- nvinfo : EIATTR_MERCURY_ISA_VERSION
	.align		4
        /*00a4*/ 	.byte	0x03, 0x5f
        /*00a6*/ 	.short	0x0101


	//----- nvinfo : EIATTR_VRC_CTA_INIT_COUNT
	.align		4
        /*00a8*/ 	.byte	0x02, 0x4a
	.zero		1
	.zero		1


	//----- nvinfo : EIATTR_EXIT_INSTR_OFFSETS
	.align		4
        /*00ac*/ 	.byte	0x04, 0x1c
        /*00ae*/ 	.short	(.L_33 - .L_32)


	//   ....[0]....
.L_32:
        /*00b0*/ 	.word	0x00000830


	//   ....[1]....
        /*00b4*/ 	.word	0x00000880


	//----- nvinfo : EIATTR_CBANK_PARAM_SIZE
	.align		4
.L_33:
        /*00b8*/ 	.byte	0x03, 0x19
        /*00ba*/ 	.short	0x0030


	//----- nvinfo : EIATTR_PARAM_CBANK
	.align		4
        /*00bc*/ 	.byte	0x04, 0x0a
        /*00be*/ 	.short	(.L_35 - .L_34)
	.align		4
.L_34:
        /*00c0*/ 	.word	index@(.nv.constant0._Z20matrixMultiplySharedPfS_S_iiiiii)
        /*00c4*/ 	.short	0x0380
        /*00c6*/ 	.short	0x0030


	//----- nvinfo : EIATTR_SW_WAR
	.align		4
.L_35:
        /*00c8*/ 	.byte	0x04, 0x36
        /*00ca*/ 	.short	(.L_37 - .L_36)
.L_36:
        /*00cc*/ 	.word	0x00000008
.L_37:


//--------------------- .nv.info._Z26multiplicateMatrixOnDevicePfS_S_iii --------------------------
	.section	.nv.info._Z26multiplicateMatrixOnDevicePfS_S_iii,"",@"SHT_CUDA_INFO"
	.sectionflags	@""
	.align	4


	//----- nvinfo : EIATTR_CUDA_API_VERSION
	.align		4
        /*0000*/ 	.byte	0x04, 0x37
        /*0002*/ 	.short	(.L_39 - .L_38)
.L_38:
        /*0004*/ 	.word	0x00000082


	//----- nvinfo : EIATTR_KPARAM_INFO
	.align		4
.L_39:
        /*0008*/ 	.byte	0x04, 0x17
        /*000a*/ 	.short	(.L_41 - .L_40)
.L_40:
        /*000c*/ 	.word	0x00000000
        /*0010*/ 	.short	0x0005
        /*0012*/ 	.short	0x0020
        /*0014*/ 	.byte	0x00, 0xf0, 0x11, 0x00


	//----- nvinfo : EIATTR_KPARAM_INFO
	.align		4
.L_41:
        /*0018*/ 	.byte	0x04, 0x17
        /*001a*/ 	.short	(.L_43 - .L_42)
.L_42:
        /*001c*/ 	.word	0x00000000
        /*0020*/ 	.short	0x0004
        /*0022*/ 	.short	0x001c
        /*0024*/ 	.byte	0x00, 0xf0, 0x11, 0x00


	//----- nvinfo : EIATTR_KPARAM_INFO
	.align		4
.L_43:
        /*0028*/ 	.byte	0x04, 0x17
        /*002a*/ 	.short	(.L_45 - .L_44)
.L_44:
        /*002c*/ 	.word	0x00000000
        /*0030*/ 	.short	0x0003
        /*0032*/ 	.short	0x0018
        /*0034*/ 	.byte	0x00, 0xf0, 0x11, 0x00


	//----- nvinfo : EIATTR_KPARAM_INFO
	.align		4
.L_45:
        /*0038*/ 	.byte	0x04, 0x17
        /*003a*/ 	.short	(.L_47 - .L_46)
.L_46:
        /*003c*/ 	.word	0x00000000
        /*0040*/ 	.short	0x0002
        /*0042*/ 	.short	0x0010
        /*0044*/ 	.byte	0x00, 0xf5, 0x21, 0x00


	//----- nvinfo : EIATTR_KPARAM_INFO
	.align		4
.L_47:
        /*0048*/ 	.byte	0x04, 0x17
        /*004a*/ 	.short	(.L_49 - .L_48)
.L_48:
        /*004c*/ 	.word	0x00000000
        /*0050*/ 	.short	0x0001
        /*0052*/ 	.short	0x0008
        /*0054*/ 	.byte	0x00, 0xf5, 0x21, 0x00


	//----- nvinfo : EIATTR_KPARAM_INFO
	.align		4
.L_49:
        /*0058*/ 	.byte	0x04, 0x17
        /*005a*/ 	.short	(.L_51 - .L_50)
.L_50:
        /*005c*/ 	.word	0x00000000
        /*0060*/ 	.short	0x0000
        /*0062*/ 	.short	0x0000
        /*0064*/ 	.byte	0x00, 0xf5, 0x21, 0x00


	//----- nvinfo : EIATTR_SPARSE_MMA_MASK
	.align		4
.L_51:
        /*0068*/ 	.byte	0x03, 0x50
        /*006a*/ 	.short	0x0000


	//----- nvinfo : EIATTR_MAXREG_COUNT
	.align		4
        /*006c*/ 	.byte	0x03, 0x1b
        /*006e*/ 	.short	0x00ff


	//----- nvinfo : EIATTR_MERCURY_ISA_VERSION
	.align		4
        /*0070*/ 	.byte	0x03, 0x5f
        /*0072*/ 	.short	0x0101


	//----- nvinfo : EIATTR_VRC_CTA_INIT_COUNT
	.align		4
        /*0074*/ 	.byte	0x02, 0x4a
	.zero		1
	.zero		1


	//----- nvinfo : EIATTR_EXIT_INSTR_OFFSETS
	.align		4
        /*0078*/ 	.byte	0x04, 0x1c
        /*007a*/ 	.short	(.L_53 - .L_52)


	//   ....[0]....
.L_52:
        /*007c*/ 	.word	0x000000d0


	//   ....[1]....
        /*0080*/ 	.word	0x000008f0


	//----- nvinfo : EIATTR_CBANK_PARAM_SIZE
	.align		4
.L_53:
        /*0084*/ 	.byte	0x03, 0x19
        /*0086*/ 	.short	0x0024


	//----- nvinfo : EIATTR_PARAM_CBANK
	.align		4
        /*0088*/ 	.byte	0x04, 0x0a
        /*008a*/ 	.short	(.L_55 - .L_54)
	.align		4
.L_54:
        /*008c*/ 	.word	index@(.nv.constant0._Z26multiplicateMatrixOnDevicePfS_S_iii)
        /*0090*/ 	.short	0x0380
        /*0092*/ 	.short	0x0024


	//----- nvinfo : EIATTR_SW_WAR
	.align		4
.L_55:
        /*0094*/ 	.byte	0x04, 0x36
        /*0096*/ 	.short	(.L_57 - .L_56)
.L_56:
        /*0098*/ 	.word	0x00000008
.L_57:


//--------------------- .nv.callgraph             --------------------------
	.section	.nv.callgraph,"",@"SHT_CUDA_CALLGRAPH"
	.align	4
	.sectionentsize	8
	.align		4
        /*0000*/ 	.word	0x00000000
	.align		4
        /*0004*/ 	.word	0xffffffff
	.align		4
        /*0008*/ 	.word	0x00000000
	.align		4
        /*000c*/ 	.word	0xfffffffe
	.align		4
        /*0010*/ 	.word	0x00000000
	.align		4
        /*0014*/ 	.word	0xfffffffd
	.align		4
        /*0018*/ 	.word	0x00000000
	.align		4
        /*001c*/ 	.word	0xfffffffc


//--------------------- .text._Z20matrixMultiplySharedPfS_S_iiiiii --------------------------
	.section	.text._Z20matrixMultiplySharedPfS_S_iiiiii,"ax",@progbits
	.align	128
        .global         _Z20matrixMultiplySharedPfS_S_iiiiii
        .type           _Z20matrixMultiplySharedPfS_S_iiiiii,@function
        .size           _Z20matrixMultiplySharedPfS_S_iiiiii,(.L_x_8 - _Z20matrixMultiplySharedPfS_S_iiiiii)
        .other          _Z20matrixMultiplySharedPfS_S_iiiiii,@"STO_CUDA_ENTRY STV_DEFAULT"
_Z20matrixMultiplySharedPfS_S_iiiiii:
.text._Z20matrixMultiplySharedPfS_S_iiiiii:
[----:B------:R-:W-:Y:S01]  /*0000*/  LDC R1, c[0x0][0x37c] ;  /* 0x0000df00ff017b82 */ /* 0x000fe20000000800 */
[----:B------:R-:W0:Y:S01]  /*0010*/  LDCU UR7, c[0x0][0x39c] ;  /* 0x00007380ff0777ac */ /* 0x000e220008000800 */
[----:B------:R-:W1:Y:S01]  /*0020*/  S2R R21, SR_CTAID.Y ;  /* 0x0000000000157919 */ /* 0x000e620000002600 */
[----:B------:R-:W-:Y:S01]  /*0030*/  HFMA2 R25, -RZ, RZ, 0, 0 ;  /* 0x00000000ff197431 */ /* 0x000fe200000001ff */
[----:B------:R-:W2:Y:S01]  /*0040*/  LDCU.64 UR8, c[0x0][0x358] ;  /* 0x00006b00ff0877ac */ /* 0x000ea20008000a00 */
[----:B------:R-:W1:Y:S01]  /*0050*/  S2R R19, SR_TID.Y ;  /* 0x0000000000137919 */ /* 0x000e620000002200 */
[----:B------:R-:W3:Y:S01]  /*0060*/  S2R R3, SR_CTAID.X ;  /* 0x0000000000037919 */ /* 0x000ee20000002500 */
[----:B------:R-:W3:Y:S01]  /*0070*/  S2R R18, SR_TID.X ;  /* 0x0000000000127919 */ /* 0x000ee20000002100 */
[----:B0-----:R-:W-:-:S05]  /*0080*/  I2FP.F32.S32 R0, UR7 ;  /* 0x0000000700007c45 */ /* 0x001fca0008201400 */
[----:B------:R-:W-:-:S06]  /*0090*/  FMUL R0, R0, 0.03125 ;  /* 0x3d00000000007820 */ /* 0x000fcc0000400000 */
[----:B------:R-:W0:Y:S01]  /*00a0*/  F2I.CEIL.NTZ R0, R0 ;  /* 0x0000000000007305 */ /* 0x000e22000020b100 */
[----:B-1----:R-:W-:Y:S02]  /*00b0*/  LEA R21, R21, R19, 0x5 ;  /* 0x0000001315157211 */ /* 0x002fe400078e28ff */
[----:B0-----:R-:W-:Y:S02]  /*00c0*/  ISETP.GE.AND P0, PT, R0, 0x1, PT ;  /* 0x000000010000780c */ /* 0x001fe40003f06270 */
[----:B---3--:R-:W-:-:S11]  /*00d0*/  LEA R20, R3, R18, 0x5 ;  /* 0x0000001203147211 */ /* 0x008fd600078e28ff */
[----:B--2---:R-:W-:Y:S05]  /*00e0*/  @!P0 BRA `(.L_x_0) ;  /* 0x0000000400c48947 */ /* 0x004fea0003800000 */
[----:B------:R-:W0:Y:S01]  /*00f0*/  S2UR UR6, SR_CgaCtaId ;  /* 0x00000000000679c3 */ /* 0x000e220000008800 */
[----:B------:R-:W1:Y:S01]  /*0100*/  LDCU UR10, c[0x0][0x3a4] ;  /* 0x00007480ff0a77ac */ /* 0x000e620008000800 */
[----:B------:R-:W-:Y:S01]  /*0110*/  IADD3 R17, PT, PT, -R0, RZ, RZ ;  /* 0x000000ff00117210 */ /* 0x000fe20007ffe1ff */
[----:B------:R-:W-:Y:S01]  /*0120*/  IMAD R7, R21, UR7, R18 ;  /* 0x0000000715077c24 */ /* 0x000fe2000f8e0212 */
[----:B------:R-:W-:Y:S01]  /*0130*/  MOV R25, RZ ;  /* 0x000000ff00197202 */ /* 0x000fe20000000f00 */
[----:B------:R-:W2:Y:S03]  /*0140*/  LDCU UR11, c[0x0][0x398] ;  /* 0x00007300ff0b77ac */ /* 0x000ea60008000800 */
[----:B------:R-:W3:Y:S01]  /*0150*/  LDC.64 R22, c[0x0][0x380] ;  /* 0x0000e000ff167b82 */ /* 0x000ee20000000a00 */
[----:B------:R-:W-:Y:S01]  /*0160*/  UMOV UR4, 0x400 ;  /* 0x0000040000047882 */ /* 0x000fe20000000000 */
[----:B------:R-:W4:Y:S01]  /*0170*/  LDCU UR12, c[0x0][0x39c] ;  /* 0x00007380ff0c77ac */ /* 0x000f220008000800 */
[----:B------:R-:W-:-:S05]  /*0180*/  UIADD3 UR5, UPT, UPT, UR4, 0x1000, URZ ;  /* 0x0000100004057890 */ /* 0x000fca000fffe0ff */
[----:B------:R-:W3:Y:S01]  /*0190*/  LDC.64 R4, c[0x0][0x3a0] ;  /* 0x0000e800ff047b82 */ /* 0x000ee20000000a00 */
[----:B-1----:R-:W-:Y:S01]  /*01a0*/  IMAD R16, R19, UR10, R18 ;  /* 0x0000000a13107c24 */ /* 0x002fe2000f8e0212 */
[----:B--2---:R-:W-:Y:S01]  /*01b0*/  ISETP.GE.AND P1, PT, R21, UR11, PT ;  /* 0x0000000b15007c0c */ /* 0x004fe2000bf26270 */
[----:B0-----:R-:W-:-:S03]  /*01c0*/  ULEA UR4, UR6, UR4, 0x18 ;  /* 0x0000000406047291 */ /* 0x001fc6000f8ec0ff */
[----:B------:R-:W-:Y:S01]  /*01d0*/  LEA R16, R3, R16, 0x5 ;  /* 0x0000001003107211 */ /* 0x000fe200078e28ff */
[----:B------:R-:W-:Y:S02]  /*01e0*/  ULEA UR5, UR6, UR5, 0x18 ;  /* 0x0000000506057291 */ /* 0x000fe4000f8ec0ff */
[----:B------:R-:W-:-:S04]  /*01f0*/  LEA R6, R19, UR4, 0x7 ;  /* 0x0000000413067c11 */ /* 0x000fc8000f8e38ff */
[C---:B------:R-:W-:Y:S02]  /*0200*/  LEA R2, R18.reuse, UR5, 0x2 ;  /* 0x0000000512027c11 */ /* 0x040fe4000f8e10ff */
[----:B------:R-:W-:Y:S02]  /*0210*/  LEA R3, R18, R6, 0x2 ;  /* 0x0000000612037211 */ /* 0x000fe400078e10ff */
[----:B----4-:R-:W-:-:S07]  /*0220*/  LEA R0, R19, R2, 0x7 ;  /* 0x0000000213007211 */ /* 0x010fce00078e38ff */
.L_x_1:
[----:B---3--:R-:W-:Y:S01]  /*0230*/  ISETP.GE.AND P0, PT, R20, R5, PT ;  /* 0x000000051400720c */ /* 0x008fe20003f06270 */
[----:B------:R-:W-:Y:S01]  /*0240*/  HFMA2 R29, -RZ, RZ, 0, 0 ;  /* 0x00000000ff1d7431 */ /* 0x000fe200000001ff */
[----:B------:R-:W-:Y:S01]  /*0250*/  ISETP.GE.OR P2, PT, R18, UR12, P1 ;  /* 0x0000000c12007c0c */ /* 0x000fe20008f46670 */
[----:B------:R-:W-:Y:S01]  /*0260*/  IMAD.WIDE R8, R7, 0x4, R22 ;  /* 0x0000000407087825 */ /* 0x000fe200078e0216 */
[----:B------:R-:W-:Y:S02]  /*0270*/  ISETP.GE.OR P0, PT, R19, R4, P0 ;  /* 0x000000041300720c */ /* 0x000fe40000706670 */
[----:B------:R-:W-:-:S09]  /*0280*/  MOV R24, RZ ;  /* 0x000000ff00187202 */ /* 0x000fd20000000f00 */
[----:B------:R-:W2:Y:S02]  /*0290*/  @!P2 LDG.E R24, desc[UR8][R8.64] ;  /* 0x000000080818a981 */ /* 0x000ea4000c1e1900 */
[----:B------:R-:W0:Y:S02]  /*02a0*/  @!P0 LDC.64 R10, c[0x0][0x388] ;  /* 0x0000e200ff0a8b82 */ /* 0x000e240000000a00 */
[----:B0-----:R-:W-:-:S05]  /*02b0*/  @!P0 IMAD.WIDE R10, R16, 0x4, R10 ;  /* 0x00000004100a8825 */ /* 0x001fca00078e020a */
[----:B------:R-:W3:Y:S04]  /*02c0*/  @!P0 LDG.E R29, desc[UR8][R10.64] ;  /* 0x000000080a1d8981 */ /* 0x000ee8000c1e1900 */
[----:B--2---:R-:W-:Y:S04]  /*02d0*/  STS [R3], R24 ;  /* 0x0000001803007388 */ /* 0x004fe80000000800 */
[----:B---3--:R-:W-:Y:S01]  /*02e0*/  STS [R0], R29 ;  /* 0x0000001d00007388 */ /* 0x008fe20000000800 */
[----:B------:R-:W-:Y:S06]  /*02f0*/  BAR.SYNC.DEFER_BLOCKING 0x0 ;  /* 0x0000000000007b1d */ /* 0x000fec0000010000 */
[----:B------:R-:W-:Y:S04]  /*0300*/  LDS R26, [R2] ;  /* 0x00000000021a7984 */ /* 0x000fe80000000800 */
[----:B------:R-:W0:Y:S04]  /*0310*/  LDS.128 R12, [R6] ;  /* 0x00000000060c7984 */ /* 0x000e280000000c00 */
[----:B------:R-:W1:Y:S04]  /*0320*/  LDS R28, [R2+0x80] ;  /* 0x00008000021c7984 */ /* 0x000e680000000800 */
[----:B------:R-:W2:Y:S04]  /*0330*/  LDS R27, [R2+0x100] ;  /* 0x00010000021b7984 */ /* 0x000ea80000000800 */
[----:B------:R-:W-:Y:S04]  /*0340*/  LDS.128 R8, [R6+0x10] ;  /* 0x0000100006087984 */ /* 0x000fe80000000c00 */
[----:B------:R-:W-:Y:S01]  /*0350*/  LDS R24, [R2+0x280] ;  /* 0x0002800002187984 */ /* 0x000fe20000000800 */
[----:B0-----:R-:W-:-:S03]  /*0360*/  FFMA R26, R12, R26, R25 ;  /* 0x0000001a0c1a7223 */ /* 0x001fc60000000019 */
[----:B------:R-:W0:Y:S01]  /*0370*/  LDS R12, [R2+0x180] ;  /* 0x00018000020c7984 */ /* 0x000e220000000800 */
[----:B-1----:R-:W-:-:S03]  /*0380*/  FFMA R26, R28, R13, R26 ;  /* 0x0000000d1c1a7223 */ /* 0x002fc6000000001a */
[----:B------:R-:W1:Y:S01]  /*0390*/  LDS R13, [R2+0x200] ;  /* 0x00020000020d7984 */ /* 0x000e620000000800 */
[----:B--2---:R-:W-:-:S03]  /*03a0*/  FFMA R27, R27, R14, R26 ;  /* 0x0000000e1b1b7223 */ /* 0x004fc6000000001a */
[----:B------:R-:W2:Y:S01]  /*03b0*/  LDS R25, [R2+0x300] ;  /* 0x0003000002197984 */ /* 0x000ea20000000800 */
[----:B0-----:R-:W-:-:S03]  /*03c0*/  FFMA R15, R12, R15, R27 ;  /* 0x0000000f0c0f7223 */ /* 0x001fc6000000001b */
[----:B------:R-:W-:Y:S01]  /*03d0*/  LDS R27, [R2+0x400] ;  /* 0x00040000021b7984 */ /* 0x000fe20000000800 */
[----:B-1----:R-:W-:-:S03]  /*03e0*/  FFMA R13, R8, R13, R15 ;  /* 0x0000000d080d7223 */ /* 0x002fc6000000000f */
[----:B------:R-:W0:Y:S01]  /*03f0*/  LDS R8, [R2+0x380] ;  /* 0x0003800002087984 */ /* 0x000e220000000800 */
[----:B------:R-:W-:-:S03]  /*0400*/  FFMA R26, R24, R9, R13 ;  /* 0x00000009181a7223 */ /* 0x000fc6000000000d */
[----:B------:R-:W1:Y:S04]  /*0410*/  LDS.128 R12, [R6+0x20] ;  /* 0x00002000060c7984 */ /* 0x000e680000000c00 */
[----:B------:R-:W3:Y:S01]  /*0420*/  LDS R24, [R2+0x480] ;  /* 0x0004800002187984 */ /* 0x000ee20000000800 */
[----:B--2---:R-:W-:-:S03]  /*0430*/  FFMA R9, R25, R10, R26 ;  /* 0x0000000a19097223 */ /* 0x004fc6000000001a */
[----:B------:R-:W2:Y:S01]  /*0440*/  LDS R25, [R2+0x500] ;  /* 0x0005000002197984 */ /* 0x000ea20000000800 */
[----:B0-----:R-:W-:-:S04]  /*0450*/  FFMA R9, R8, R11, R9 ;  /* 0x0000000b08097223 */ /* 0x001fc80000000009 */
[----:B-1----:R-:W-:Y:S02]  /*0460*/  FFMA R9, R12, R27, R9 ;  /* 0x0000001b0c097223 */ /* 0x002fe40000000009 */
[----:B------:R-:W0:Y:S02]  /*0470*/  LDS R12, [R2+0x580] ;  /* 0x00058000020c7984 */ /* 0x000e240000000800 */
[----:B---3--:R-:W-:Y:S02]  /*0480*/  FFMA R26, R24, R13, R9 ;  /* 0x0000000d181a7223 */ /* 0x008fe40000000009 */
[----:B------:R-:W-:Y:S04]  /*0490*/  LDS R27, [R2+0x600] ;  /* 0x00060000021b7984 */ /* 0x000fe80000000800 */
        /* <DEDUP_REMOVED lines=36> */
[----:B------:R-:W1:Y:S01]  /*06e0*/  LDS.128 R8, [R6+0x70] ;  /* 0x0000700006087984 */ /* 0x000e620000000c00 */
[----:B--2---:R-:W-:-:S03]  /*06f0*/  FFMA R25, R25, R14, R24 ;  /* 0x0000000e19197223 */ /* 0x004fc60000000018 */
[----:B------:R-:W2:Y:S04]  /*0700*/  LDS R27, [R2+0xe80] ;  /* 0x000e8000021b7984 */ /* 0x000ea80000000800 */
[----:B------:R-:W3:Y:S04]  /*0710*/  LDS R24, [R2+0xf00] ;  /* 0x000f000002187984 */ /* 0x000ee80000000800 */
[----:B------:R-:W4:Y:S01]  /*0720*/  LDS R14, [R2+0xf80] ;  /* 0x000f8000020e7984 */ /* 0x000f220000000800 */
[----:B------:R-:W-:Y:S01]  /*0730*/  IADD3 R17, PT, PT, R17, 0x1, RZ ;  /* 0x0000000111117810 */ /* 0x000fe20007ffe0ff */
[----:B------:R-:W-:Y:S03]  /*0740*/  BAR.SYNC.DEFER_BLOCKING 0x0 ;  /* 0x0000000000007b1d */ /* 0x000fe60000010000 */
[----:B------:R-:W-:Y:S01]  /*0750*/  ISETP.NE.AND P0, PT, R17, RZ, PT ;  /* 0x000000ff1100720c */ /* 0x000fe20003f05270 */
[----:B0-----:R-:W-:-:S04]  /*0760*/  FFMA R15, R12, R15, R25 ;  /* 0x0000000f0c0f7223 */ /* 0x001fc80000000019 */
[----:B-1----:R-:W-:-:S04]  /*0770*/  FFMA R8, R8, R13, R15 ;  /* 0x0000000d08087223 */ /* 0x002fc8000000000f */
[----:B--2---:R-:W-:-:S04]  /*0780*/  FFMA R9, R27, R9, R8 ;  /* 0x000000091b097223 */ /* 0x004fc80000000008 */
[----:B---3--:R-:W-:Y:S01]  /*0790*/  FFMA R9, R24, R10, R9 ;  /* 0x0000000a18097223 */ /* 0x008fe20000000009 */
[----:B------:R-:W-:Y:S02]  /*07a0*/  IADD3 R7, PT, PT, R7, 0x20, RZ ;  /* 0x0000002007077810 */ /* 0x000fe40007ffe0ff */
[----:B------:R-:W-:Y:S01]  /*07b0*/  IADD3 R18, PT, PT, R18, 0x20, RZ ;  /* 0x0000002012127810 */ /* 0x000fe20007ffe0ff */
[----:B----4-:R-:W-:Y:S01]  /*07c0*/  FFMA R25, R14, R11, R9 ;  /* 0x0000000b0e197223 */ /* 0x010fe20000000009 */
[----:B------:R-:W-:Y:S02]  /*07d0*/  IADD3 R19, PT, PT, R19, 0x20, RZ ;  /* 0x0000002013137810 */ /* 0x000fe40007ffe0ff */
[----:B------:R-:W-:Y:S01]  /*07e0*/  LEA R16, R5, R16, 0x5 ;  /* 0x0000001005107211 */ /* 0x000fe200078e28ff */
[----:B------:R-:W-:Y:S06]  /*07f0*/  @P0 BRA `(.L_x_1) ;  /* 0xfffffff8008c0947 */ /* 0x000fec000383ffff */
.L_x_0:
[----:B------:R-:W0:Y:S02]  /*0800*/  LDCU.64 UR4, c[0x0][0x3a8] ;  /* 0x00007500ff0477ac */ /* 0x000e240008000a00 */
[----:B0-----:R-:W-:-:S04]  /*0810*/  ISETP.GE.AND P0, PT, R20, UR5, PT ;  /* 0x0000000514007c0c */ /* 0x001fc8000bf06270 */
[----:B------:R-:W-:-:S13]  /*0820*/  ISETP.GE.OR P0, PT, R21, UR4, P0 ;  /* 0x0000000415007c0c */ /* 0x000fda0008706670 */
[----:B------:R-:W-:Y:S05]  /*0830*/  @P0 EXIT ;  /* 0x000000000000094d */ /* 0x000fea0003800000 */
[----:B------:R-:W0:Y:S01]  /*0840*/  LDC.64 R2, c[0x0][0x390] ;  /* 0x0000e400ff027b82 */ /* 0x000e220000000a00 */
[----:B------:R-:W-:-:S04]  /*0850*/  IMAD R21, R21, UR5, R20 ;  /* 0x0000000515157c24 */ /* 0x000fc8000f8e0214 */
[----:B0-----:R-:W-:-:S05]  /*0860*/  IMAD.WIDE.U32 R2, R21, 0x4, R2 ;  /* 0x0000000415027825 */ /* 0x001fca00078e0002 */
[----:B------:R-:W-:Y:S01]  /*0870*/  STG.E desc[UR8][R2.64], R25 ;  /* 0x0000001902007986 */ /* 0x000fe2000c101908 */
[----:B------:R-:W-:Y:S05]  /*0880*/  EXIT ;  /* 0x000000000000794d */ /* 0x000fea0003800000 */
.L_x_2:
[----:B------:R-:W-:-:S00]  /*0890*/  BRA `(.L_x_2) ;  /* 0xfffffffc00fc7947 */ /* 0x000fc0000383ffff */
[----:B------:R-:W-:-:S00]  /*08a0*/  NOP ;  /* 0x0000000000007918 */ /* 0x000fc00000000000 */
        /* <DEDUP_REMOVED lines=13> */
.L_x_8:


//--------------------- .text._Z26multiplicateMatrixOnDevicePfS_S_iii --------------------------
	.section	.text._Z26multiplicateMatrixOnDevicePfS_S_iii,"ax",@progbits
	.align	128
        .global         _Z26multiplicateMatrixOnDevicePfS_S_iii
        .type           _Z26multiplicateMatrixOnDevicePfS_S_iii,@function
        .size           _Z26multiplicateMatrixOnDevicePfS_S_iii,(.L_x_9 - _Z26multiplicateMatrixOnDevicePfS_S_iii)
        .other          _Z26multiplicateMatrixOnDevicePfS_S_iii,@"STO_CUDA_ENTRY STV_DEFAULT"
_Z26multiplicateMatrixOnDevicePfS_S_iii:
.text._Z26multiplicateMatrixOnDevicePfS_S_iii:
[----:B------:R-:W-:Y:S01]  /*0000*/  LDC R1, c[0x0][0x37c] ;  /* 0x0000df00ff017b82 */ /* 0x000fe20000000800 */
[----:B------:R-:W0:Y:S01]  /*0010*/  S2R R0, SR_TID.Y ;  /* 0x0000000000007919 */ /* 0x000e220000002200 */
[----:B------:R-:W1:Y:S06]  /*0020*/  LDCU UR4, c[0x0][0x360] ;  /* 0x00006c00ff0477ac */ /* 0x000e6c0008000800 */
[----:B------:R-:W2:Y:S01]  /*0030*/  LDC R17, c[0x0][0x3a0] ;  /* 0x0000e800ff117b82 */ /* 0x000ea20000000800 */
[----:B------:R-:W0:Y:S01]  /*0040*/  S2R R5, SR_CTAID.Y ;  /* 0x0000000000057919 */ /* 0x000e220000002600 */
[----:B------:R-:W0:Y:S01]  /*0050*/  LDCU UR5, c[0x0][0x364] ;  /* 0x00006c80ff0577ac */ /* 0x000e220008000800 */
[----:B------:R-:W1:Y:S01]  /*0060*/  S2R R16, SR_TID.X ;  /* 0x0000000000107919 */ /* 0x000e620000002100 */
[----:B------:R-:W3:Y:S01]  /*0070*/  LDCU UR6, c[0x0][0x398] ;  /* 0x00007300ff0677ac */ /* 0x000ee20008000800 */
[----:B------:R-:W1:Y:S01]  /*0080*/  S2R R3, SR_CTAID.X ;  /* 0x0000000000037919 */ /* 0x000e620000002500 */
[----:B0-----:R-:W-:-:S05]  /*0090*/  IMAD R0, R5, UR5, R0 ;  /* 0x0000000505007c24 */ /* 0x001fca000f8e0200 */
[----:B---3--:R-:W-:Y:S01]  /*00a0*/  ISETP.GE.AND P0, PT, R0, UR6, PT ;  /* 0x0000000600007c0c */ /* 0x008fe2000bf06270 */
[----:B-1----:R-:W-:-:S05]  /*00b0*/  IMAD R16, R3, UR4, R16 ;  /* 0x0000000403107c24 */ /* 0x002fca000f8e0210 */
[----:B--2---:R-:W-:-:S13]  /*00c0*/  ISETP.GE.OR P0, PT, R16, R17, P0 ;  /* 0x000000111000720c */ /* 0x004fda0000706670 */
[----:B------:R-:W-:Y:S05]  /*00d0*/  @P0 EXIT ;  /* 0x000000000000094d */ /* 0x000fea0003800000 */
[----:B------:R-:W0:Y:S01]  /*00e0*/  LDC R19, c[0x0][0x39c] ;  /* 0x0000e700ff137b82 */ /* 0x000e220000000800 */
[----:B------:R-:W1:Y:S01]  /*00f0*/  LDCU.64 UR4, c[0x0][0x358] ;  /* 0x00006b00ff0477ac */ /* 0x000e620008000a00 */
[----:B------:R-:W-:Y:S01]  /*0100*/  HFMA2 R24, -RZ, RZ, 0, 0 ;  /* 0x00000000ff187431 */ /* 0x000fe200000001ff */
[----:B0-----:R-:W-:-:S13]  /*0110*/  ISETP.GE.AND P0, PT, R19, 0x1, PT ;  /* 0x000000011300780c */ /* 0x001fda0003f06270 */
[----:B-1----:R-:W-:Y:S05]  /*0120*/  @!P0 BRA `(.L_x_3) ;  /* 0x0000000400e08947 */ /* 0x002fea0003800000 */
[C---:B------:R-:W-:Y:S01]  /*0130*/  ISETP.GE.U32.AND P1, PT, R19.reuse, 0x8, PT ;  /* 0x000000081300780c */ /* 0x040fe20003f26070 */
[----:B------:R-:W-:Y:S01]  /*0140*/  IMAD R20, R0, R19, RZ ;  /* 0x0000001300147224 */ /* 0x000fe200078e02ff */
[----:B------:R-:W-:Y:S02]  /*0150*/  LOP3.LUT R27, R19, 0x7, RZ, 0xc0, !PT ;  /* 0x00000007131b7812 */ /* 0x000fe400078ec0ff */
[----:B------:R-:W-:Y:S02]  /*0160*/  MOV R24, RZ ;  /* 0x000000ff00187202 */ /* 0x000fe40000000f00 */
[----:B------:R-:W-:Y:S02]  /*0170*/  ISETP.NE.AND P0, PT, R27, RZ, PT ;  /* 0x000000ff1b00720c */ /* 0x000fe40003f05270 */
[----:B------:R-:W-:-:S05]  /*0180*/  MOV R21, RZ ;  /* 0x000000ff00157202 */ /* 0x000fca0000000f00 */
[----:B------:R-:W-:Y:S06]  /*0190*/  @!P1 BRA `(.L_x_4) ;  /* 0x0000000000c49947 */ /* 0x000fec0003800000 */
[----:B------:R-:W0:Y:S01]  /*01a0*/  LDC.64 R2, c[0x0][0x380] ;  /* 0x0000e000ff027b82 */ /* 0x000e220000000a00 */
[----:B------:R-:W-:Y:S02]  /*01b0*/  LOP3.LUT R21, R19, 0x7ffffff8, RZ, 0xc0, !PT ;  /* 0x7ffffff813157812 */ /* 0x000fe400078ec0ff */
[----:B------:R-:W-:Y:S02]  /*01c0*/  MOV R24, RZ ;  /* 0x000000ff00187202 */ /* 0x000fe40000000f00 */
[----:B------:R-:W-:Y:S02]  /*01d0*/  MOV R18, R16 ;  /* 0x0000001000127202 */ /* 0x000fe40000000f00 */
[----:B------:R-:W-:Y:S01]  /*01e0*/  IADD3 R22, PT, PT, -R21, RZ, RZ ;  /* 0x000000ff15167210 */ /* 0x000fe20007ffe1ff */
[----:B0-----:R-:W-:-:S03]  /*01f0*/  IMAD.WIDE.U32 R2, R20, 0x4, R2 ;  /* 0x0000000414027825 */ /* 0x001fc600078e0002 */
[----:B------:R-:W-:-:S04]  /*0200*/  IADD3 R4, P1, PT, R2, 0x10, RZ ;  /* 0x0000001002047810 */ /* 0x000fc80007f3e0ff */
[----:B------:R-:W-:-:S09]  /*0210*/  IADD3.X R5, PT, PT, RZ, R3, RZ, P1, !PT ;  /* 0x00000003ff057210 */ /* 0x000fd20000ffe4ff */
.L_x_5:
[----:B------:R-:W0:Y:S01]  /*0220*/  LDC.64 R14, c[0x0][0x388] ;  /* 0x0000e200ff0e7b82 */ /* 0x000e220000000a00 */
[----:B------:R-:W-:Y:S02]  /*0230*/  MOV R2, R4 ;  /* 0x0000000400027202 */ /* 0x000fe40000000f00 */
[----:B------:R-:W-:-:S05]  /*0240*/  MOV R3, R5 ;  /* 0x0000000500037202 */ /* 0x000fca0000000f00 */
[----:B------:R-:W2:Y:S04]  /*0250*/  LDG.E R25, desc[UR4][R2.64+-0x10] ;  /* 0xfffff00402197981 */ /* 0x000ea8000c1e1900 */
[----:B------:R-:W3:Y:S04]  /*0260*/  LDG.E R23, desc[UR4][R2.64+-0xc] ;  /* 0xfffff40402177981 */ /* 0x000ee8000c1e1900 */
[----:B------:R-:W4:Y:S04]  /*0270*/  LDG.E R29, desc[UR4][R2.64+-0x8] ;  /* 0xfffff804021d7981 */ /* 0x000f28000c1e1900 */
[----:B------:R-:W5:Y:S01]  /*0280*/  LDG.E R28, desc[UR4][R2.64+-0x4] ;  /* 0xfffffc04021c7981 */ /* 0x000f62000c1e1900 */
[----:B0-----:R-:W-:-:S05]  /*0290*/  IMAD.WIDE R14, R18, 0x4, R14 ;  /* 0x00000004120e7825 */ /* 0x001fca00078e020e */
[----:B------:R0:W2:Y:S01]  /*02a0*/  LDG.E R26, desc[UR4][R14.64] ;  /* 0x000000040e1a7981 */ /* 0x0000a2000c1e1900 */
[----:B------:R-:W-:-:S04]  /*02b0*/  IMAD.WIDE R12, R17, 0x4, R14 ;  /* 0x00000004110c7825 */ /* 0x000fc800078e020e */
[C---:B------:R-:W-:Y:S02]  /*02c0*/  IMAD.WIDE R4, R17.reuse, 0x4, R12 ;  /* 0x0000000411047825 */ /* 0x040fe400078e020c */
[----:B------:R-:W3:Y:S02]  /*02d0*/  LDG.E R12, desc[UR4][R12.64] ;  /* 0x000000040c0c7981 */ /* 0x000ee4000c1e1900 */
[C---:B------:R-:W-:Y:S02]  /*02e0*/  IMAD.WIDE R8, R17.reuse, 0x4, R4 ;  /* 0x0000000411087825 */ /* 0x040fe400078e0204 */
[----:B------:R-:W4:Y:S02]  /*02f0*/  LDG.E R4, desc[UR4][R4.64] ;  /* 0x0000000404047981 */ /* 0x000f24000c1e1900 */
[C---:B------:R-:W-:Y:S02]  /*0300*/  IMAD.WIDE R6, R17.reuse, 0x4, R8 ;  /* 0x0000000411067825 */ /* 0x040fe400078e0208 */
[----:B------:R-:W5:Y:S02]  /*0310*/  LDG.E R8, desc[UR4][R8.64] ;  /* 0x0000000408087981 */ /* 0x000f64000c1e1900 */
[----:B------:R-:W-:-:S02]  /*0320*/  IMAD.WIDE R10, R17, 0x4, R6 ;  /* 0x00000004110a7825 */ /* 0x000fc400078e0206 */
[----:B------:R-:W5:Y:S04]  /*0330*/  LDG.E R5, desc[UR4][R2.64] ;  /* 0x0000000402057981 */ /* 0x000f68000c1e1900 */
[----:B------:R-:W5:Y:S01]  /*0340*/  LDG.E R6, desc[UR4][R6.64] ;  /* 0x0000000406067981 */ /* 0x000f62000c1e1900 */
[----:B0-----:R-:W-:-:S03]  /*0350*/  IMAD.WIDE R14, R17, 0x4, R10 ;  /* 0x00000004110e7825 */ /* 0x001fc600078e020a */
[----:B------:R-:W5:Y:S04]  /*0360*/  LDG.E R10, desc[UR4][R10.64] ;  /* 0x000000040a0a7981 */ /* 0x000f68000c1e1900 */
[----:B------:R-:W5:Y:S04]  /*0370*/  LDG.E R13, desc[UR4][R14.64] ;  /* 0x000000040e0d7981 */ /* 0x000f68000c1e1900 */
[----:B------:R-:W5:Y:S04]  /*0380*/  LDG.E R7, desc[UR4][R2.64+0x4] ;  /* 0x0000040402077981 */ /* 0x000f68000c1e1900 */
[----:B------:R-:W5:Y:S01]  /*0390*/  LDG.E R9, desc[UR4][R2.64+0xc] ;  /* 0x00000c0402097981 */ /* 0x000f62000c1e1900 */
[----:B--2---:R-:W-:Y:S01]  /*03a0*/  FFMA R26, R25, R26, R24 ;  /* 0x0000001a191a7223 */ /* 0x004fe20000000018 */
[----:B------:R-:W-:-:S02]  /*03b0*/  IMAD.WIDE R24, R17, 0x4, R14 ;  /* 0x0000000411187825 */ /* 0x000fc400078e020e */
[----:B------:R-:W2:Y:S04]  /*03c0*/  LDG.E R14, desc[UR4][R2.64+0x8] ;  /* 0x00000804020e7981 */ /* 0x000ea8000c1e1900 */
[----:B------:R-:W2:Y:S01]  /*03d0*/  LDG.E R24, desc[UR4][R24.64] ;  /* 0x0000000418187981 */ /* 0x000ea2000c1e1900 */
[----:B---3--:R-:W-:Y:S01]  /*03e0*/  FFMA R12, R23, R12, R26 ;  /* 0x0000000c170c7223 */ /* 0x008fe2000000001a */
[----:B------:R-:W-:-:S03]  /*03f0*/  IADD3 R22, PT, PT, R22, 0x8, RZ ;  /* 0x0000000816167810 */ /* 0x000fc60007ffe0ff */
[----:B----4-:R-:W-:Y:S01]  /*0400*/  FFMA R29, R29, R4, R12 ;  /* 0x000000041d1d7223 */ /* 0x010fe2000000000c */
[----:B------:R-:W-:-:S03]  /*0410*/  ISETP.NE.AND P1, PT, R22, RZ, PT ;  /* 0x000000ff1600720c */ /* 0x000fc60003f25270 */
[----:B-----5:R-:W-:Y:S01]  /*0420*/  FFMA R8, R28, R8, R29 ;  /* 0x000000081c087223 */ /* 0x020fe2000000001d */
[----:B------:R-:W-:-:S03]  /*0430*/  IADD3 R4, P2, PT, R2, 0x20, RZ ;  /* 0x0000002002047810 */ /* 0x000fc60007f5e0ff */
[----:B------:R-:W-:Y:S01]  /*0440*/  FFMA R6, R5, R6, R8 ;  /* 0x0000000605067223 */ /* 0x000fe20000000008 */
[----:B------:R-:W-:Y:S02]  /*0450*/  IADD3.X R5, PT, PT, RZ, R3, RZ, P2, !PT ;  /* 0x00000003ff057210 */ /* 0x000fe400017fe4ff */
[----:B------:R-:W-:Y:S01]  /*0460*/  LEA R18, R17, R18, 0x3 ;  /* 0x0000001211127211 */ /* 0x000fe200078e18ff */
[----:B------:R-:W-:-:S04]  /*0470*/  FFMA R7, R7, R10, R6 ;  /* 0x0000000a07077223 */ /* 0x000fc80000000006 */
[----:B--2---:R-:W-:-:S04]  /*0480*/  FFMA R14, R14, R13, R7 ;  /* 0x0000000d0e0e7223 */ /* 0x004fc80000000007 */
[----:B------:R-:W-:Y:S01]  /*0490*/  FFMA R24, R9, R24, R14 ;  /* 0x0000001809187223 */ /* 0x000fe2000000000e */
[----:B------:R-:W-:Y:S06]  /*04a0*/  @P1 BRA `(.L_x_5) ;  /* 0xfffffffc005c1947 */ /* 0x000fec000383ffff */
.L_x_4:
[----:B------:R-:W-:Y:S05]  /*04b0*/  @!P0 BRA `(.L_x_3) ;  /* 0x0000000000fc8947 */ /* 0x000fea0003800000 */
[----:B------:R-:W-:Y:S02]  /*04c0*/  ISETP.GE.U32.AND P1, PT, R27, 0x4, PT ;  /* 0x000000041b00780c */ /* 0x000fe40003f26070 */
[----:B------:R-:W-:-:S04]  /*04d0*/  LOP3.LUT R14, R19, 0x3, RZ, 0xc0, !PT ;  /* 0x00000003130e7812 */ /* 0x000fc800078ec0ff */
[----:B------:R-:W-:-:S07]  /*04e0*/  ISETP.NE.AND P0, PT, R14, RZ, PT ;  /* 0x000000ff0e00720c */ /* 0x000fce0003f05270 */
[----:B------:R-:W-:Y:S06]  /*04f0*/  @!P1 BRA `(.L_x_6) ;  /* 0x00000000006c9947 */ /* 0x000fec0003800000 */
[----:B------:R-:W0:Y:S01]  /*0500*/  LDC.64 R4, c[0x0][0x388] ;  /* 0x0000e200ff047b82 */ /* 0x000e220000000a00 */
[----:B------:R-:W1:Y:S01]  /*0510*/  LDCU.64 UR6, c[0x0][0x380] ;  /* 0x00007000ff0677ac */ /* 0x000e620008000a00 */
[----:B------:R-:W-:Y:S01]  /*0520*/  IMAD R7, R21, R17, R16 ;  /* 0x0000001115077224 */ /* 0x000fe200078e0210 */
[CC--:B------:R-:W-:Y:S02]  /*0530*/  IADD3 R3, PT, PT, R20.reuse, R21.reuse, RZ ;  /* 0x0000001514037210 */ /* 0x0c0fe40007ffe0ff */
[----:B------:R-:W-:-:S03]  /*0540*/  IADD3 R8, P1, PT, R20, R21, RZ ;  /* 0x0000001514087210 */ /* 0x000fc60007f3e0ff */
[----:B------:R-:W2:Y:S01]  /*0550*/  LDC.64 R12, c[0x0][0x380] ;  /* 0x0000e000ff0c7b82 */ /* 0x000ea20000000a00 */
[----:B0-----:R-:W-:-:S04]  /*0560*/  IMAD.WIDE R4, R7, 0x4, R4 ;  /* 0x0000000407047825 */ /* 0x001fc800078e0204 */
[----:B------:R-:W-:Y:S02]  /*0570*/  IMAD.WIDE R6, R17, 0x4, R4 ;  /* 0x0000000411067825 */ /* 0x000fe400078e0204 */
[----:B------:R-:W3:Y:S02]  /*0580*/  LDG.E R4, desc[UR4][R4.64] ;  /* 0x0000000404047981 */ /* 0x000ee4000c1e1900 */
[----:B--2---:R-:W-:Y:S01]  /*0590*/  IMAD.WIDE.U32 R12, R3, 0x4, R12 ;  /* 0x00000004030c7825 */ /* 0x004fe200078e000c */
[----:B------:R-:W-:Y:S02]  /*05a0*/  IADD3.X R3, PT, PT, RZ, RZ, RZ, P1, !PT ;  /* 0x000000ffff037210 */ /* 0x000fe40000ffe4ff */
[----:B-1----:R-:W-:-:S03]  /*05b0*/  LEA R2, P1, R8, UR6, 0x2 ;  /* 0x0000000608027c11 */ /* 0x002fc6000f8210ff */
[----:B------:R-:W3:Y:S01]  /*05c0*/  LDG.E R13, desc[UR4][R12.64] ;  /* 0x000000040c0d7981 */ /* 0x000ee2000c1e1900 */
[----:B------:R-:W-:Y:S01]  /*05d0*/  LEA.HI.X R3, R8, UR7, R3, 0x2, P1 ;  /* 0x0000000708037c11 */ /* 0x000fe200088f1403 */
[C---:B------:R-:W-:Y:S02]  /*05e0*/  IMAD.WIDE R8, R17.reuse, 0x4, R6 ;  /* 0x0000000411087825 */ /* 0x040fe400078e0206 */
[----:B------:R-:W2:Y:S04]  /*05f0*/  LDG.E R6, desc[UR4][R6.64] ;  /* 0x0000000406067981 */ /* 0x000ea8000c1e1900 */
[----:B------:R-:W2:Y:S01]  /*0600*/  LDG.E R15, desc[UR4][R2.64+0x4] ;  /* 0x00000404020f7981 */ /* 0x000ea2000c1e1900 */
[----:B------:R-:W-:-:S03]  /*0610*/  IMAD.WIDE R10, R17, 0x4, R8 ;  /* 0x00000004110a7825 */ /* 0x000fc600078e0208 */
[----:B------:R-:W4:Y:S04]  /*0620*/  LDG.E R22, desc[UR4][R8.64] ;  /* 0x0000000408167981 */ /* 0x000f28000c1e1900 */
[----:B------:R-:W4:Y:S04]  /*0630*/  LDG.E R18, desc[UR4][R2.64+0x8] ;  /* 0x0000080402127981 */ /* 0x000f28000c1e1900 */
[----:B------:R-:W5:Y:S04]  /*0640*/  LDG.E R26, desc[UR4][R2.64+0xc] ;  /* 0x00000c04021a7981 */ /* 0x000f68000c1e1900 */
[----:B------:R-:W5:Y:S01]  /*0650*/  LDG.E R10, desc[UR4][R10.64] ;  /* 0x000000040a0a7981 */ /* 0x000f62000c1e1900 */
[----:B------:R-:W-:Y:S01]  /*0660*/  IADD3 R21, PT, PT, R21, 0x4, RZ ;  /* 0x0000000415157810 */ /* 0x000fe20007ffe0ff */
[----:B---3--:R-:W-:-:S04]  /*0670*/  FFMA R24, R13, R4, R24 ;  /* 0x000000040d187223 */ /* 0x008fc80000000018 */
[----:B--2---:R-:W-:-:S04]  /*0680*/  FFMA R15, R15, R6, R24 ;  /* 0x000000060f0f7223 */ /* 0x004fc80000000018 */
[----:B----4-:R-:W-:-:S04]  /*0690*/  FFMA R15, R18, R22, R15 ;  /* 0x00000016120f7223 */ /* 0x010fc8000000000f */
[----:B-----5:R-:W-:-:S07]  /*06a0*/  FFMA R24, R26, R10, R15 ;  /* 0x0000000a1a187223 */ /* 0x020fce000000000f */
.L_x_6:
[----:B------:R-:W-:Y:S05]  /*06b0*/  @!P0 BRA `(.L_x_3) ;  /* 0x00000000007c8947 */ /* 0x000fea0003800000 */
[----:B------:R-:W-:Y:S01]  /*06c0*/  ISETP.NE.AND P1, PT, R14, 0x1, PT ;  /* 0x000000010e00780c */ /* 0x000fe20003f25270 */
[----:B------:R-:W0:Y:S01]  /*06d0*/  LDC.64 R10, c[0x0][0x380] ;  /* 0x0000e000ff0a7b82 */ /* 0x000e220000000a00 */
[----:B------:R-:W-:-:S04]  /*06e0*/  LOP3.LUT R19, R19, 0x1, RZ, 0xc0, !PT ;  /* 0x0000000113137812 */ /* 0x000fc800078ec0ff */
[----:B------:R-:W-:-:S03]  /*06f0*/  ISETP.NE.U32.AND P0, PT, R19, 0x1, PT ;  /* 0x000000011300780c */ /* 0x000fc60003f05070 */
[----:B------:R-:W1:Y:S04]  /*0700*/  LDC.64 R8, c[0x0][0x388] ;  /* 0x0000e200ff087b82 */ /* 0x000e680000000a00 */
[CC--:B------:R-:W-:Y:S02]  /*0710*/  @P1 IADD3 R13, PT, PT, R20.reuse, R21.reuse, RZ ;  /* 0x00000015140d1210 */ /* 0x0c0fe40007ffe0ff */
[----:B------:R-:W-:Y:S02]  /*0720*/  @P1 IADD3 R12, P2, PT, R20, R21, RZ ;  /* 0x00000015140c1210 */ /* 0x000fe40007f5e0ff */
[----:B------:R-:W2:Y:S02]  /*0730*/  @P1 LDC.64 R2, c[0x0][0x380] ;  /* 0x0000e000ff021b82 */ /* 0x000ea40000000a00 */
[----:B------:R-:W-:-:S06]  /*0740*/  @P1 IADD3.X R14, PT, PT, RZ, RZ, RZ, P2, !PT ;  /* 0x000000ffff0e1210 */ /* 0x000fcc00017fe4ff */
[----:B------:R-:W3:Y:S01]  /*0750*/  LDC.64 R4, c[0x0][0x380] ;  /* 0x0000e000ff047b82 */ /* 0x000ee20000000a00 */
[----:B0-----:R-:W-:-:S04]  /*0760*/  @P1 IMAD.WIDE.U32 R10, R13, 0x4, R10 ;  /* 0x000000040d0a1825 */ /* 0x001fc800078e000a */
[C---:B------:R-:W-:Y:S01]  /*0770*/  @P1 IMAD R13, R21.reuse, R17, R16 ;  /* 0x00000011150d1224 */ /* 0x040fe200078e0210 */
[----:B------:R-:W-:Y:S01]  /*0780*/  @P1 IADD3 R21, PT, PT, R21, 0x2, RZ ;  /* 0x0000000215151810 */ /* 0x000fe20007ffe0ff */
[----:B------:R-:W4:Y:S01]  /*0790*/  @P1 LDG.E R11, desc[UR4][R10.64] ;  /* 0x000000040a0b1981 */ /* 0x000f22000c1e1900 */
[----:B------:R-:W0:Y:S01]  /*07a0*/  LDC.64 R6, c[0x0][0x388] ;  /* 0x0000e200ff067b82 */ /* 0x000e220000000a00 */
[----:B-1----:R-:W-:Y:S01]  /*07b0*/  @P1 IMAD.WIDE R8, R13, 0x4, R8 ;  /* 0x000000040d081825 */ /* 0x002fe200078e0208 */
[----:B------:R-:W-:Y:S02]  /*07c0*/  @!P0 IADD3 R15, PT, PT, R20, R21, RZ ;  /* 0x00000015140f8210 */ /* 0x000fe40007ffe0ff */
[----:B--2---:R-:W-:Y:S01]  /*07d0*/  @P1 LEA R2, P2, R12, R2, 0x2 ;  /* 0x000000020c021211 */ /* 0x004fe200078410ff */
[----:B------:R-:W-:-:S03]  /*07e0*/  @!P0 IMAD R21, R21, R17, R16 ;  /* 0x0000001115158224 */ /* 0x000fc600078e0210 */
[----:B------:R-:W-:Y:S01]  /*07f0*/  @P1 LEA.HI.X R3, R12, R3, R14, 0x2, P2 ;  /* 0x000000030c031211 */ /* 0x000fe200010f140e */
[----:B------:R-:W-:Y:S01]  /*0800*/  @P1 IMAD.WIDE R12, R17, 0x4, R8 ;  /* 0x00000004110c1825 */ /* 0x000fe200078e0208 */
[----:B------:R-:W4:Y:S03]  /*0810*/  @P1 LDG.E R14, desc[UR4][R8.64] ;  /* 0x00000004080e1981 */ /* 0x000f26000c1e1900 */
[----:B---3--:R-:W-:Y:S01]  /*0820*/  @!P0 IMAD.WIDE.U32 R4, R15, 0x4, R4 ;  /* 0x000000040f048825 */ /* 0x008fe200078e0004 */
[----:B------:R-:W2:Y:S04]  /*0830*/  @P1 LDG.E R2, desc[UR4][R2.64+0x4] ;  /* 0x0000040402021981 */ /* 0x000ea8000c1e1900 */
[----:B------:R-:W2:Y:S01]  /*0840*/  @P1 LDG.E R12, desc[UR4][R12.64] ;  /* 0x000000040c0c1981 */ /* 0x000ea2000c1e1900 */
[----:B0-----:R-:W-:-:S03]  /*0850*/  @!P0 IMAD.WIDE R6, R21, 0x4, R6 ;  /* 0x0000000415068825 */ /* 0x001fc600078e0206 */
[----:B------:R-:W3:Y:S04]  /*0860*/  @!P0 LDG.E R5, desc[UR4][R4.64] ;  /* 0x0000000404058981 */ /* 0x000ee8000c1e1900 */
[----:B------:R-:W3:Y:S01]  /*0870*/  @!P0 LDG.E R6, desc[UR4][R6.64] ;  /* 0x0000000406068981 */ /* 0x000ee2000c1e1900 */
[----:B----4-:R-:W-:-:S04]  /*0880*/  @P1 FFMA R11, R11, R14, R24 ;  /* 0x0000000e0b0b1223 */ /* 0x010fc80000000018 */
[----:B--2---:R-:W-:-:S04]  /*0890*/  @P1 FFMA R24, R2, R12, R11 ;  /* 0x0000000c02181223 */ /* 0x004fc8000000000b */
[----:B---3--:R-:W-:-:S07]  /*08a0*/  @!P0 FFMA R24, R5, R6, R24 ;  /* 0x0000000605188223 */ /* 0x008fce0000000018 */
.L_x_3:
[----:B------:R-:W0:Y:S01]  /*08b0*/  LDC.64 R2, c[0x0][0x390] ;  /* 0x0000e400ff027b82 */ /* 0x000e220000000a00 */
[----:B------:R-:W-:-:S04]  /*08c0*/  IMAD R17, R0, R17, R16 ;  /* 0x0000001100117224 */ /* 0x000fc800078e0210 */
[----:B0-----:R-:W-:-:S05]  /*08d0*/  IMAD.WIDE R2, R17, 0x4, R2 ;  /* 0x0000000411027825 */ /* 0x001fca00078e0202 */
[----:B------:R-:W-:Y:S01]  /*08e0*/  STG.E desc[UR4][R2.64], R24 ;  /* 0x0000001802007986 */ /* 0x000fe2000c101904 */
[----:B------:R-:W-:Y:S05]  /*08f0*/  EXIT ;  /* 0x000000000000794d */ /* 0x000fea0003800000 */
.L_x_7:
        /* <DEDUP_REMOVED lines=16> */
.L_x_9:


//--------------------- .nv.shared._Z20matrixMultiplySharedPfS_S_iiiiii --------------------------
	.section	.nv.shared._Z20matrixMultiplySharedPfS_S_iiiiii,"aw",@nobits
	.sectionflags	@""
	.align	4
.nv.shared._Z20matrixMultiplySharedPfS_S_iiiiii:
	.zero		9216


//--------------------- .nv.shared.reserved.0     --------------------------
	.section	.nv.shared.reserved.0,"aw",@nobits
	.weak		__nv_reservedSMEM_offset_0_alias
	.size		__nv_reservedSMEM_offset_0_alias, 0, 64
	.other		__nv_reservedSMEM_offset_0_alias,@"STO_CUDA_RESERVED_SHARED STV_DEFAULT"
__nv_reservedSMEM_offset_0_alias:
	.zero		0
	.zero		64


//--------------------- .nv.constant0._Z20matrixMultiplySharedPfS_S_iiiiii --------------------------
	.section	.nv.constant0._Z20matrixMultiplySharedPfS_S_iiiiii,"a",@progbits
	.sectionflags	@""
	.align	4
.nv.constant0._Z20matrixMultiplySharedPfS_S_iiiiii:
	.zero		944


//--------------------- .nv.constant0._Z26multiplicateMatrixOnDevicePfS_S_iii --------------------------
	.section	.nv.constant0._Z26multiplicateMatrixOnDevicePfS_S_iii,"a",@progbits
	.sectionflags	@""
	.align	4
.nv.constant0._Z26multiplicateMatrixOnDevicePfS_S_iii:
	.zero		932


//--------------------- SYMBOLS --------------------------

	.type		.nv.reservedSmem.offset0,@object
	.size		.nv.reservedSmem.offset0,0x4
	.type		.nv.reservedSmem.cap,@object
	.size		.nv.reservedSmem.cap,0x4
